//
// Generated by NVIDIA NVVM Compiler
//
// Compiler Build ID: CL-36424714
// Cuda compilation tools, release 13.0, V13.0.88
// Based on NVVM 20.0.0
//

.version 9.0
.target sm_100
.address_size 64

	// .globl	_Z7reduce7ILi256ELi64EEvPfS0_
.extern .shared .align 16 .b8 sdata[];

.visible .entry _Z7reduce7ILi256ELi64EEvPfS0_(
	.param .u64 .ptr .align 1 _Z7reduce7ILi256ELi64EEvPfS0__param_0,
	.param .u64 .ptr .align 1 _Z7reduce7ILi256ELi64EEvPfS0__param_1
)
{
	.reg .pred 	%p<5>;
	.reg .b32 	%r<10>;
	.reg .b32 	%f<154>;
	.reg .b64 	%rd<9>;

	ld.param.u64 	%rd2, [_Z7reduce7ILi256ELi64EEvPfS0__param_0];
	ld.param.u64 	%rd1, [_Z7reduce7ILi256ELi64EEvPfS0__param_1];
	cvta.to.global.u64 	%rd3, %rd2;
	mov.u32 	%r1, %tid.x;
	mov.u32 	%r2, %ctaid.x;
	mov.u32 	%r4, %ntid.x;
	mul.lo.s32 	%r5, %r4, %r2;
	shl.b32 	%r6, %r5, 6;
	add.s32 	%r7, %r6, %r1;
	shl.b32 	%r8, %r1, 2;
	mov.u32 	%r9, sdata;
	add.s32 	%r3, %r9, %r8;
	mul.wide.s32 	%rd4, %r7, 4;
	add.s64 	%rd5, %rd3, %rd4;
	ld.global.f32 	%f1, [%rd5];
	add.f32 	%f2, %f1, 0f00000000;
	ld.global.f32 	%f3, [%rd5+1024];
	add.f32 	%f4, %f3, %f2;
	ld.global.f32 	%f5, [%rd5+2048];
	add.f32 	%f6, %f5, %f4;
	ld.global.f32 	%f7, [%rd5+3072];
	add.f32 	%f8, %f7, %f6;
	ld.global.f32 	%f9, [%rd5+4096];
	add.f32 	%f10, %f9, %f8;
	ld.global.f32 	%f11, [%rd5+5120];
	add.f32 	%f12, %f11, %f10;
	ld.global.f32 	%f13, [%rd5+6144];
	add.f32 	%f14, %f13, %f12;
	ld.global.f32 	%f15, [%rd5+7168];
	add.f32 	%f16, %f15, %f14;
	ld.global.f32 	%f17, [%rd5+8192];
	add.f32 	%f18, %f17, %f16;
	ld.global.f32 	%f19, [%rd5+9216];
	add.f32 	%f20, %f19, %f18;
	ld.global.f32 	%f21, [%rd5+10240];
	add.f32 	%f22, %f21, %f20;
	ld.global.f32 	%f23, [%rd5+11264];
	add.f32 	%f24, %f23, %f22;
	ld.global.f32 	%f25, [%rd5+12288];
	add.f32 	%f26, %f25, %f24;
	ld.global.f32 	%f27, [%rd5+13312];
	add.f32 	%f28, %f27, %f26;
	ld.global.f32 	%f29, [%rd5+14336];
	add.f32 	%f30, %f29, %f28;
	ld.global.f32 	%f31, [%rd5+15360];
	add.f32 	%f32, %f31, %f30;
	ld.global.f32 	%f33, [%rd5+16384];
	add.f32 	%f34, %f33, %f32;
	ld.global.f32 	%f35, [%rd5+17408];
	add.f32 	%f36, %f35, %f34;
	ld.global.f32 	%f37, [%rd5+18432];
	add.f32 	%f38, %f37, %f36;
	ld.global.f32 	%f39, [%rd5+19456];
	add.f32 	%f40, %f39, %f38;
	ld.global.f32 	%f41, [%rd5+20480];
	add.f32 	%f42, %f41, %f40;
	ld.global.f32 	%f43, [%rd5+21504];
	add.f32 	%f44, %f43, %f42;
	ld.global.f32 	%f45, [%rd5+22528];
	add.f32 	%f46, %f45, %f44;
	ld.global.f32 	%f47, [%rd5+23552];
	add.f32 	%f48, %f47, %f46;
	ld.global.f32 	%f49, [%rd5+24576];
	add.f32 	%f50, %f49, %f48;
	ld.global.f32 	%f51, [%rd5+25600];
	add.f32 	%f52, %f51, %f50;
	ld.global.f32 	%f53, [%rd5+26624];
	add.f32 	%f54, %f53, %f52;
	ld.global.f32 	%f55, [%rd5+27648];
	add.f32 	%f56, %f55, %f54;
	ld.global.f32 	%f57, [%rd5+28672];
	add.f32 	%f58, %f57, %f56;
	ld.global.f32 	%f59, [%rd5+29696];
	add.f32 	%f60, %f59, %f58;
	ld.global.f32 	%f61, [%rd5+30720];
	add.f32 	%f62, %f61, %f60;
	ld.global.f32 	%f63, [%rd5+31744];
	add.f32 	%f64, %f63, %f62;
	ld.global.f32 	%f65, [%rd5+32768];
	add.f32 	%f66, %f65, %f64;
	ld.global.f32 	%f67, [%rd5+33792];
	add.f32 	%f68, %f67, %f66;
	ld.global.f32 	%f69, [%rd5+34816];
	add.f32 	%f70, %f69, %f68;
	ld.global.f32 	%f71, [%rd5+35840];
	add.f32 	%f72, %f71, %f70;
	ld.global.f32 	%f73, [%rd5+36864];
	add.f32 	%f74, %f73, %f72;
	ld.global.f32 	%f75, [%rd5+37888];
	add.f32 	%f76, %f75, %f74;
	ld.global.f32 	%f77, [%rd5+38912];
	add.f32 	%f78, %f77, %f76;
	ld.global.f32 	%f79, [%rd5+39936];
	add.f32 	%f80, %f79, %f78;
	ld.global.f32 	%f81, [%rd5+40960];
	add.f32 	%f82, %f81, %f80;
	ld.global.f32 	%f83, [%rd5+41984];
	add.f32 	%f84, %f83, %f82;
	ld.global.f32 	%f85, [%rd5+43008];
	add.f32 	%f86, %f85, %f84;
	ld.global.f32 	%f87, [%rd5+44032];
	add.f32 	%f88, %f87, %f86;
	ld.global.f32 	%f89, [%rd5+45056];
	add.f32 	%f90, %f89, %f88;
	ld.global.f32 	%f91, [%rd5+46080];
	add.f32 	%f92, %f91, %f90;
	ld.global.f32 	%f93, [%rd5+47104];
	add.f32 	%f94, %f93, %f92;
	ld.global.f32 	%f95, [%rd5+48128];
	add.f32 	%f96, %f95, %f94;
	ld.global.f32 	%f97, [%rd5+49152];
	add.f32 	%f98, %f97, %f96;
	ld.global.f32 	%f99, [%rd5+50176];
	add.f32 	%f100, %f99, %f98;
	ld.global.f32 	%f101, [%rd5+51200];
	add.f32 	%f102, %f101, %f100;
	ld.global.f32 	%f103, [%rd5+52224];
	add.f32 	%f104, %f103, %f102;
	ld.global.f32 	%f105, [%rd5+53248];
	add.f32 	%f106, %f105, %f104;
	ld.global.f32 	%f107, [%rd5+54272];
	add.f32 	%f108, %f107, %f106;
	ld.global.f32 	%f109, [%rd5+55296];
	add.f32 	%f110, %f109, %f108;
	ld.global.f32 	%f111, [%rd5+56320];
	add.f32 	%f112, %f111, %f110;
	ld.global.f32 	%f113, [%rd5+57344];
	add.f32 	%f114, %f113, %f112;
	ld.global.f32 	%f115, [%rd5+58368];
	add.f32 	%f116, %f115, %f114;
	ld.global.f32 	%f117, [%rd5+59392];
	add.f32 	%f118, %f117, %f116;
	ld.global.f32 	%f119, [%rd5+60416];
	add.f32 	%f120, %f119, %f118;
	ld.global.f32 	%f121, [%rd5+61440];
	add.f32 	%f122, %f121, %f120;
	ld.global.f32 	%f123, [%rd5+62464];
	add.f32 	%f124, %f123, %f122;
	ld.global.f32 	%f125, [%rd5+63488];
	add.f32 	%f126, %f125, %f124;
	ld.global.f32 	%f127, [%rd5+64512];
	add.f32 	%f128, %f127, %f126;
	st.shared.f32 	[%r3], %f128;
	bar.sync 	0;
	setp.gt.u32 	%p1, %r1, 127;
	@%p1 bra 	$L__BB0_2;
	ld.shared.f32 	%f129, [%r3+512];
	ld.shared.f32 	%f130, [%r3];
	add.f32 	%f131, %f129, %f130;
	st.shared.f32 	[%r3], %f131;
$L__BB0_2:
	bar.sync 	0;
	setp.gt.u32 	%p2, %r1, 63;
	@%p2 bra 	$L__BB0_4;
	ld.shared.f32 	%f132, [%r3+256];
	ld.shared.f32 	%f133, [%r3];
	add.f32 	%f134, %f132, %f133;
	st.shared.f32 	[%r3], %f134;
$L__BB0_4:
	bar.sync 	0;
	setp.gt.u32 	%p3, %r1, 31;
	@%p3 bra 	$L__BB0_7;
	ld.volatile.shared.f32 	%f135, [%r3+128];
	ld.volatile.shared.f32 	%f136, [%r3];
	add.f32 	%f137, %f135, %f136;
	st.volatile.shared.f32 	[%r3], %f137;
	ld.volatile.shared.f32 	%f138, [%r3+64];
	ld.volatile.shared.f32 	%f139, [%r3];
	add.f32 	%f140, %f138, %f139;
	st.volatile.shared.f32 	[%r3], %f140;
	ld.volatile.shared.f32 	%f141, [%r3+32];
	ld.volatile.shared.f32 	%f142, [%r3];
	add.f32 	%f143, %f141, %f142;
	st.volatile.shared.f32 	[%r3], %f143;
	ld.volatile.shared.f32 	%f144, [%r3+16];
	ld.volatile.shared.f32 	%f145, [%r3];
	add.f32 	%f146, %f144, %f145;
	st.volatile.shared.f32 	[%r3], %f146;
	ld.volatile.shared.f32 	%f147, [%r3+8];
	ld.volatile.shared.f32 	%f148, [%r3];
	add.f32 	%f149, %f147, %f148;
	st.volatile.shared.f32 	[%r3], %f149;
	ld.volatile.shared.f32 	%f150, [%r3+4];
	ld.volatile.shared.f32 	%f151, [%r3];
	add.f32 	%f152, %f150, %f151;
	st.volatile.shared.f32 	[%r3], %f152;
	setp.ne.s32 	%p4, %r1, 0;
	@%p4 bra 	$L__BB0_7;
	ld.shared.f32 	%f153, [sdata];
	cvta.to.global.u64 	%rd6, %rd1;
	mul.wide.u32 	%rd7, %r2, 4;
	add.s64 	%rd8, %rd6, %rd7;
	st.global.f32 	[%rd8], %f153;
$L__BB0_7:
	ret;

}


// ===== COMPILED SASS (sm_100) =====

	.target	sm_100

	.elftype	@"ET_EXEC"


//--------------------- .note.nv.tkinfo           --------------------------
	.section	.note.nv.tkinfo,"",@"SHT_NOTE"
	.sectionflags	@"SHF_NOTE_NV_TKINFO"
	.tkinfo
        /*0018*/ 	.word	0x00000002
        /*0030*/ 	.string	""
        /*0030*/ 	.string	"ptxas"
        /*0030*/ 	.string	"Cuda compilation tools, release 13.0, V13.0.88"
        /*0030*/ 	.string	"Build cuda_13.0.r13.0/compiler.36424714_0"
        /*0030*/ 	.string	"-arch sm_100 -m 64 "



//--------------------- .note.nv.cuinfo           --------------------------
	.section	.note.nv.cuinfo,"",@"SHT_NOTE"
	.sectionflags	@"SHF_NOTE_NV_CUINFO"
        /*0018*/ 	.short	0x0002
        /*001a*/ 	.short	0x0064
        /*001c*/ 	.short	0x0082
	.zero		2


//--------------------- .nv.info                  --------------------------
	.section	.nv.info,"",@"SHT_CUDA_INFO"
	.align	4


	//----- nvinfo : EIATTR_REGCOUNT
	.align		4
        /*0000*/ 	.byte	0x04, 0x2f
        /*0002*/ 	.short	(.L_1 - .L_0)
	.align		4
.L_0:
        /*0004*/ 	.word	index@(_Z7reduce7ILi256ELi64EEvPfS0_)
        /*0008*/ 	.word	0x0000001f


	//----- nvinfo : EIATTR_FRAME_SIZE
	.align		4
.L_1:
        /*000c*/ 	.byte	0x04, 0x11
        /*000e*/ 	.short	(.L_3 - .L_2)
	.align		4
.L_2:
        /*0010*/ 	.word	index@(_Z7reduce7ILi256ELi64EEvPfS0_)
        /*0014*/ 	.word	0x00000000


	//----- nvinfo : EIATTR_MIN_STACK_SIZE
	.align		4
.L_3:
        /*0018*/ 	.byte	0x04, 0x12
        /*001a*/ 	.short	(.L_5 - .L_4)
	.align		4
.L_4:
        /*001c*/ 	.word	index@(_Z7reduce7ILi256ELi64EEvPfS0_)
        /*0020*/ 	.word	0x00000000
.L_5:


//--------------------- .nv.compat                --------------------------
	.section	.nv.compat,"",@"SHT_CUDA_COMPAT_INFO"
	.align	4
        /*0000*/ 	.byte	0x02, 0x09, 0x00, 0x00, 0x02, 0x02, 0x01, 0x00, 0x02, 0x05, 0x05, 0x00, 0x03, 0x07, 0x01, 0x01
        /*0010*/ 	.byte	0x02, 0x03, 0x00, 0x00, 0x02, 0x06, 0x01, 0x00, 0x04, 0x0b, 0x08, 0x00, 0x09, 0x00, 0x00, 0x00
        /*0020*/ 	.byte	0x00, 0x00, 0x00, 0x00


//--------------------- .nv.info._Z7reduce7ILi256ELi64EEvPfS0_ --------------------------
	.section	.nv.info._Z7reduce7ILi256ELi64EEvPfS0_,"",@"SHT_CUDA_INFO"
	.sectionflags	@""
	.align	4


	//----- nvinfo : EIATTR_CUDA_API_VERSION
	.align		4
        /*0000*/ 	.byte	0x04, 0x37
        /*0002*/ 	.short	(.L_7 - .L_6)
.L_6:
        /*0004*/ 	.word	0x00000082


	//----- nvinfo : EIATTR_KPARAM_INFO
	.align		4
.L_7:
        /*0008*/ 	.byte	0x04, 0x17
        /*000a*/ 	.short	(.L_9 - .L_8)
.L_8:
        /*000c*/ 	.word	0x00000000
        /*0010*/ 	.short	0x0001
        /*0012*/ 	.short	0x0008
        /*0014*/ 	.byte	0x00, 0xf5, 0x21, 0x00


	//----- nvinfo : EIATTR_KPARAM_INFO
	.align		4
.L_9:
        /*0018*/ 	.byte	0x04, 0x17
        /*001a*/ 	.short	(.L_11 - .L_10)
.L_10:
        /*001c*/ 	.word	0x00000000
        /*0020*/ 	.short	0x0000
        /*0022*/ 	.short	0x0000
        /*0024*/ 	.byte	0x00, 0xf5, 0x21, 0x00


	//----- nvinfo : EIATTR_SPARSE_MMA_MASK
	.align		4
.L_11:
        /*0028*/ 	.byte	0x03, 0x50
        /*002a*/ 	.short	0x0000


	//----- nvinfo : EIATTR_MAXREG_COUNT
	.align		4
        /*002c*/ 	.byte	0x03, 0x1b
        /*002e*/ 	.short	0x00ff


	//----- nvinfo : EIATTR_NUM_BARRIERS
	.align		4
        /*0030*/ 	.byte	0x02, 0x4c
        /*0032*/ 	.byte	0x01
	.zero		1


	//----- nvinfo : EIATTR_MERCURY_ISA_VERSION
	.align		4
        /*0034*/ 	.byte	0x03, 0x5f
        /*0036*/ 	.short	0x0101


	//----- nvinfo : EIATTR_VRC_CTA_INIT_COUNT
	.align		4
        /*0038*/ 	.byte	0x02, 0x4a
	.zero		1
	.zero		1


	//----- nvinfo : EIATTR_EXIT_INSTR_OFFSETS
	.align		4
        /*003c*/ 	.byte	0x04, 0x1c
        /*003e*/ 	.short	(.L_13 - .L_12)


	//   ....[0]....
.L_12:
        /*0040*/ 	.word	0x000009c0


	//   ....[1]....
        /*0044*/ 	.word	0x00000b60


	//   ....[2]....
        /*0048*/ 	.word	0x00000bb0


	//----- nvinfo : EIATTR_CBANK_PARAM_SIZE
	.align		4
.L_13:
        /*004c*/ 	.byte	0x03, 0x19
        /*004e*/ 	.short	0x0010


	//----- nvinfo : EIATTR_PARAM_CBANK
	.align		4
        /*0050*/ 	.byte	0x04, 0x0a
        /*0052*/ 	.short	(.L_15 - .L_14)
	.align		4
.L_14:
        /*0054*/ 	.word	index@(.nv.constant0._Z7reduce7ILi256ELi64EEvPfS0_)
        /*0058*/ 	.short	0x0380
        /*005a*/ 	.short	0x0010


	//----- nvinfo : EIATTR_SW_WAR
	.align		4
.L_15:
        /*005c*/ 	.byte	0x04, 0x36
        /*005e*/ 	.short	(.L_17 - .L_16)
.L_16:
        /*0060*/ 	.word	0x00000008
.L_17:


//--------------------- .nv.callgraph             --------------------------
	.section	.nv.callgraph,"",@"SHT_CUDA_CALLGRAPH"
	.align	4
	.sectionentsize	8
	.align		4
        /*0000*/ 	.word	0x00000000
	.align		4
        /*0004*/ 	.word	0xffffffff
	.align		4
        /*0008*/ 	.word	0x00000000
	.align		4
        /*000c*/ 	.word	0xfffffffe
	.align		4
        /*0010*/ 	.word	0x00000000
	.align		4
        /*0014*/ 	.word	0xfffffffd
	.align		4
        /*0018*/ 	.word	0x00000000
	.align		4
        /*001c*/ 	.word	0xfffffffc


//--------------------- .text._Z7reduce7ILi256ELi64EEvPfS0_ --------------------------
	.section	.text._Z7reduce7ILi256ELi64EEvPfS0_,"ax",@progbits
	.align	128
        .global         _Z7reduce7ILi256ELi64EEvPfS0_
        .type           _Z7reduce7ILi256ELi64EEvPfS0_,@function
        .size           _Z7reduce7ILi256ELi64EEvPfS0_,(.L_x_1 - _Z7reduce7ILi256ELi64EEvPfS0_)
        .other          _Z7reduce7ILi256ELi64EEvPfS0_,@"STO_CUDA_ENTRY STV_DEFAULT"
_Z7reduce7ILi256ELi64EEvPfS0_:
.text._Z7reduce7ILi256ELi64EEvPfS0_:
[----:B------:R-:W-:Y:S01]  /*0000*/  LDC R1, c[0x0][0x37c] ;  /* 0x0000df00ff017b82 */ /* 0x000fe20000000800 */
[----:B------:R-:W0:Y:S01]  /*0010*/  S2R R0, SR_CTAID.X ;  /* 0x0000000000007919 */ /* 0x000e220000002500 */
[----:B------:R-:W0:Y:S06]  /*0020*/  LDCU UR4, c[0x0][0x360] ;  /* 0x00006c00ff0477ac */ /* 0x000e2c0008000800 */
[----:B------:R-:W1:Y:S01]  /*0030*/  LDC.64 R2, c[0x0][0x380] ;  /* 0x0000e000ff027b82 */ /* 0x000e620000000a00 */
[----:B------:R-:W2:Y:S01]  /*0040*/  S2R R4, SR_TID.X ;  /* 0x0000000000047919 */ /* 0x000ea20000002100 */
[----:B------:R-:W3:Y:S01]  /*0050*/  LDCU.64 UR6, c[0x0][0x358] ;  /* 0x00006b00ff0677ac */ /* 0x000ee20008000a00 */
[----:B0-----:R-:W-:-:S05]  /*0060*/  IMAD R5, R0, UR4, RZ ;  /* 0x0000000400057c24 */ /* 0x001fca000f8e02ff */
[----:B--2---:R-:W-:-:S05]  /*0070*/  LEA R5, R5, R4, 0x6 ;  /* 0x0000000405057211 */ /* 0x004fca00078e30ff */
[----:B-1----:R-:W-:-:S05]  /*0080*/  IMAD.WIDE R2, R5, 0x4, R2 ;  /* 0x0000000405027825 */ /* 0x002fca00078e0202 */
[----:B---3--:R-:W2:Y:S04]  /*0090*/  LDG.E R5, desc[UR6][R2.64] ;  /* 0x0000000602057981 */ /* 0x008ea8000c1e1900 */
[----:B------:R-:W3:Y:S04]  /*00a0*/  LDG.E R26, desc[UR6][R2.64+0x400] ;  /* 0x00040006021a7981 */ /* 0x000ee8000c1e1900 */
[----:B------:R-:W4:Y:S04]  /*00b0*/  LDG.E R28, desc[UR6][R2.64+0x800] ;  /* 0x00080006021c7981 */ /* 0x000f28000c1e1900 */
[----:B------:R-:W5:Y:S04]  /*00c0*/  LDG.E R6, desc[UR6][R2.64+0xc00] ;  /* 0x000c000602067981 */ /* 0x000f68000c1e1900 */
        /* <DEDUP_REMOVED lines=18> */
[----:B------:R-:W5:Y:S01]  /*01f0*/  LDG.E R25, desc[UR6][R2.64+0x5800] ;  /* 0x0058000602197981 */ /* 0x000f62000c1e1900 */
[----:B--2---:R-:W-:-:S04]  /*0200*/  FADD R5, RZ, R5 ;  /* 0x00000005ff057221 */ /* 0x004fc80000000000 */
[----:B---3--:R-:W-:-:S04]  /*0210*/  FADD R5, R5, R26 ;  /* 0x0000001a05057221 */ /* 0x008fc80000000000 */
[----:B----4-:R-:W-:Y:S02]  /*0220*/  FADD R27, R5, R28 ;  /* 0x0000001c051b7221 */ /* 0x010fe40000000000 */
[----:B------:R-:W2:Y:S02]  /*0230*/  LDG.E R5, desc[UR6][R2.64+0x5c00] ;  /* 0x005c000602057981 */ /* 0x000ea4000c1e1900 */
[----:B-----5:R-:W-:Y:S02]  /*0240*/  FADD R26, R27, R6 ;  /* 0x000000061b1a7221 */ /* 0x020fe40000000000 */
[----:B------:R-:W3:Y:S02]  /*0250*/  LDG.E R6, desc[UR6][R2.64+0x6000] ;  /* 0x0060000602067981 */ /* 0x000ee4000c1e1900 */
[----:B------:R-:W-:Y:S02]  /*0260*/  FADD R27, R26, R7 ;  /* 0x000000071a1b7221 */ /* 0x000fe40000000000 */
[----:B------:R-:W4:Y:S02]  /*0270*/  LDG.E R7, desc[UR6][R2.64+0x6400] ;  /* 0x0064000602077981 */ /* 0x000f24000c1e1900 */
[----:B------:R-:W-:-:S02]  /*0280*/  FADD R26, R27, R8 ;  /* 0x000000081b1a7221 */ /* 0x000fc40000000000 */
[----:B------:R-:W5:Y:S02]  /*0290*/  LDG.E R8, desc[UR6][R2.64+0x6800] ;  /* 0x0068000602087981 */ /* 0x000f64000c1e1900 */
[----:B------:R-:W-:Y:S02]  /*02a0*/  FADD R27, R26, R9 ;  /* 0x000000091a1b7221 */ /* 0x000fe40000000000 */
[----:B------:R-:W5:Y:S02]  /*02b0*/  LDG.E R9, desc[UR6][R2.64+0x6c00] ;  /* 0x006c000602097981 */ /* 0x000f64000c1e1900 */
[----:B------:R-:W-:Y:S02]  /*02c0*/  FADD R26, R27, R10 ;  /* 0x0000000a1b1a7221 */ /* 0x000fe40000000000 */
[----:B------:R-:W5:Y:S02]  /*02d0*/  LDG.E R10, desc[UR6][R2.64+0x7000] ;  /* 0x00700006020a7981 */ /* 0x000f64000c1e1900 */
        /* <DEDUP_REMOVED lines=30> */
[----:B--2---:R-:W-:-:S02]  /*04c0*/  FADD R27, R26, R5 ;  /* 0x000000051a1b7221 */ /* 0x004fc40000000000 */
[----:B------:R-:W2:Y:S02]  /*04d0*/  LDG.E R5, desc[UR6][R2.64+0xb000] ;  /* 0x00b0000602057981 */ /* 0x000ea4000c1e1900 */
[----:B---3--:R-:W-:Y:S02]  /*04e0*/  FADD R26, R27, R6 ;  /* 0x000000061b1a7221 */ /* 0x008fe40000000000 */
[----:B------:R-:W3:Y:S02]  /*04f0*/  LDG.E R6, desc[UR6][R2.64+0xb400] ;  /* 0x00b4000602067981 */ /* 0x000ee4000c1e1900 */
[----:B----4-:R-:W-:Y:S02]  /*0500*/  FADD R27, R26, R7 ;  /* 0x000000071a1b7221 */ /* 0x010fe40000000000 */
[----:B------:R-:W4:Y:S02]  /*0510*/  LDG.E R7, desc[UR6][R2.64+0xb800] ;  /* 0x00b8000602077981 */ /* 0x000f24000c1e1900 */
[----:B-----5:R-:W-:-:S02]  /*0520*/  FADD R26, R27, R8 ;  /* 0x000000081b1a7221 */ /* 0x020fc40000000000 */
        /* <DEDUP_REMOVED lines=30> */
[----:B------:R-:W5:Y:S04]  /*0710*/  LDG.E R23, desc[UR6][R2.64+0xf800] ;  /* 0x00f8000602177981 */ /* 0x000f68000c1e1900 */
[----:B------:R0:W5:Y:S01]  /*0720*/  LDG.E R26, desc[UR6][R2.64+0xfc00] ;  /* 0x00fc0006021a7981 */ /* 0x000162000c1e1900 */
[----:B------:R-:W-:-:S04]  /*0730*/  FADD R24, R27, R24 ;  /* 0x000000181b187221 */ /* 0x000fc80000000000 */
[----:B------:R-:W-:Y:S01]  /*0740*/  FADD R24, R24, R25 ;  /* 0x0000001918187221 */ /* 0x000fe20000000000 */
[----:B------:R-:W1:Y:S01]  /*0750*/  S2UR UR5, SR_CgaCtaId ;  /* 0x00000000000579c3 */ /* 0x000e620000008800 */
[----:B------:R-:W-:Y:S02]  /*0760*/  UMOV UR4, 0x400 ;  /* 0x0000040000047882 */ /* 0x000fe40000000000 */
[----:B-1----:R-:W-:-:S06]  /*0770*/  ULEA UR4, UR5, UR4, 0x18 ;  /* 0x0000000405047291 */ /* 0x002fcc000f8ec0ff */
[C---:B0-----:R-:W-:Y:S02]  /*0780*/  LEA R2, R4.reuse, UR4, 0x2 ;  /* 0x0000000404027c11 */ /* 0x041fe4000f8e10ff */
[C---:B------:R-:W-:Y:S02]  /*0790*/  ISETP.GT.U32.AND P1, PT, R4.reuse, 0x7f, PT ;  /* 0x0000007f0400780c */ /* 0x040fe40003f24070 */
[----:B------:R-:W-:Y:S01]  /*07a0*/  ISETP.GT.U32.AND P0, PT, R4, 0x3f, PT ;  /* 0x0000003f0400780c */ /* 0x000fe20003f04070 */
[----:B--2---:R-:W-:-:S04]  /*07b0*/  FADD R5, R24, R5 ;  /* 0x0000000518057221 */ /* 0x004fc80000000000 */
[----:B---3--:R-:W-:-:S04]  /*07c0*/  FADD R6, R5, R6 ;  /* 0x0000000605067221 */ /* 0x008fc80000000000 */
[----:B----4-:R-:W-:-:S04]  /*07d0*/  FADD R7, R6, R7 ;  /* 0x0000000706077221 */ /* 0x010fc80000000000 */
[----:B-----5:R-:W-:-:S04]  /*07e0*/  FADD R8, R7, R8 ;  /* 0x0000000807087221 */ /* 0x020fc80000000000 */
[----:B------:R-:W-:-:S04]  /*07f0*/  FADD R9, R8, R9 ;  /* 0x0000000908097221 */ /* 0x000fc80000000000 */
        /* <DEDUP_REMOVED lines=14> */
[----:B------:R-:W-:-:S05]  /*08e0*/  FADD R23, R23, R26 ;  /* 0x0000001a17177221 */ /* 0x000fca0000000000 */
[----:B------:R-:W-:Y:S01]  /*08f0*/  STS [R2], R23 ;  /* 0x0000001702007388 */ /* 0x000fe20000000800 */
[----:B------:R-:W-:Y:S06]  /*0900*/  BAR.SYNC.DEFER_BLOCKING 0x0 ;  /* 0x0000000000007b1d */ /* 0x000fec0000010000 */
[----:B------:R-:W-:Y:S04]  /*0910*/  @!P1 LDS R3, [R2+0x200] ;  /* 0x0002000002039984 */ /* 0x000fe80000000800 */
[----:B------:R-:W0:Y:S02]  /*0920*/  @!P1 LDS R6, [R2] ;  /* 0x0000000002069984 */ /* 0x000e240000000800 */
[----:B0-----:R-:W-:-:S05]  /*0930*/  @!P1 FADD R3, R3, R6 ;  /* 0x0000000603039221 */ /* 0x001fca0000000000 */
[----:B------:R-:W-:Y:S01]  /*0940*/  @!P1 STS [R2], R3 ;  /* 0x0000000302009388 */ /* 0x000fe20000000800 */
[----:B------:R-:W-:Y:S06]  /*0950*/  BAR.SYNC.DEFER_BLOCKING 0x0 ;  /* 0x0000000000007b1d */ /* 0x000fec0000010000 */
[----:B------:R-:W-:Y:S04]  /*0960*/  @!P0 LDS R5, [R2+0x100] ;  /* 0x0001000002058984 */ /* 0x000fe80000000800 */
[----:B------:R-:W0:Y:S01]  /*0970*/  @!P0 LDS R6, [R2] ;  /* 0x0000000002068984 */ /* 0x000e220000000800 */
[----:B------:R-:W-:Y:S01]  /*0980*/  ISETP.GT.U32.AND P1, PT, R4, 0x1f, PT ;  /* 0x0000001f0400780c */ /* 0x000fe20003f24070 */
[----:B0-----:R-:W-:-:S05]  /*0990*/  @!P0 FADD R5, R5, R6 ;  /* 0x0000000605058221 */ /* 0x001fca0000000000 */
[----:B------:R0:W-:Y:S01]  /*09a0*/  @!P0 STS [R2], R5 ;  /* 0x0000000502008388 */ /* 0x0001e20000000800 */
[----:B------:R-:W-:Y:S06]  /*09b0*/  BAR.SYNC.DEFER_BLOCKING 0x0 ;  /* 0x0000000000007b1d */ /* 0x000fec0000010000 */
[----:B------:R-:W-:Y:S05]  /*09c0*/  @P1 EXIT ;  /* 0x000000000000194d */ /* 0x000fea0003800000 */
[----:B------:R-:W-:Y:S01]  /*09d0*/  LDS R3, [R2+0x80] ;  /* 0x0000800002037984 */ /* 0x000fe20000000800 */
[----:B------:R-:W-:-:S03]  /*09e0*/  ISETP.NE.AND P0, PT, R4, RZ, PT ;  /* 0x000000ff0400720c */ /* 0x000fc60003f05270 */
[----:B------:R-:W1:Y:S02]  /*09f0*/  LDS R6, [R2] ;  /* 0x0000000002067984 */ /* 0x000e640000000800 */
[----:B-1----:R-:W-:-:S05]  /*0a00*/  FADD R3, R3, R6 ;  /* 0x0000000603037221 */ /* 0x002fca0000000000 */
[----:B------:R-:W-:Y:S04]  /*0a10*/  STS [R2], R3 ;  /* 0x0000000302007388 */ /* 0x000fe80000000800 */
[----:B0-----:R-:W-:Y:S04]  /*0a20*/  LDS R5, [R2+0x40] ;  /* 0x0000400002057984 */ /* 0x001fe80000000800 */
[----:B------:R-:W0:Y:S02]  /*0a30*/  LDS R6, [R2] ;  /* 0x0000000002067984 */ /* 0x000e240000000800 */
[----:B0-----:R-:W-:-:S05]  /*0a40*/  FADD R5, R5, R6 ;  /* 0x0000000605057221 */ /* 0x001fca0000000000 */
[----:B------:R-:W-:Y:S04]  /*0a50*/  STS [R2], R5 ;  /* 0x0000000502007388 */ /* 0x000fe80000000800 */
[----:B------:R-:W-:Y:S04]  /*0a60*/  LDS R6, [R2+0x20] ;  /* 0x0000200002067984 */ /* 0x000fe80000000800 */
        /* <DEDUP_REMOVED lines=14> */
[----:B------:R0:W-:Y:S01]  /*0b50*/  STS [R2], R5 ;  /* 0x0000000502007388 */ /* 0x0001e20000000800 */
[----:B------:R-:W-:Y:S05]  /*0b60*/  @P0 EXIT ;  /* 0x000000000000094d */ /* 0x000fea0003800000 */
[----:B0-----:R-:W0:Y:S01]  /*0b70*/  LDS R5, [UR4] ;  /* 0x00000004ff057984 */ /* 0x001e220008000800 */
[----:B------:R-:W1:Y:S02]  /*0b80*/  LDC.64 R2, c[0x0][0x388] ;  /* 0x0000e200ff027b82 */ /* 0x000e640000000a00 */
[----:B-1----:R-:W-:-:S05]  /*0b90*/  IMAD.WIDE.U32 R2, R0, 0x4, R2 ;  /* 0x0000000400027825 */ /* 0x002fca00078e0002 */
[----:B0-----:R-:W-:Y:S01]  /*0ba0*/  STG.E desc[UR6][R2.64], R5 ;  /* 0x0000000502007986 */ /* 0x001fe2000c101906 */
[----:B------:R-:W-:Y:S05]  /*0bb0*/  EXIT ;  /* 0x000000000000794d */ /* 0x000fea0003800000 */
.L_x_0:
[----:B------:R-:W-:-:S00]  /*0bc0*/  BRA `(.L_x_0) ;  /* 0xfffffffc00fc7947 */ /* 0x000fc0000383ffff */
[----:B------:R-:W-:-:S00]  /*0bd0*/  NOP ;  /* 0x0000000000007918 */ /* 0x000fc00000000000 */
        /* <DEDUP_REMOVED lines=10> */
.L_x_1:


//--------------------- .nv.shared._Z7reduce7ILi256ELi64EEvPfS0_ --------------------------
	.section	.nv.shared._Z7reduce7ILi256ELi64EEvPfS0_,"aw",@nobits
	.sectionflags	@""
	.align	16
	.zero		1024


//--------------------- .nv.shared.reserved.0     --------------------------
	.section	.nv.shared.reserved.0,"aw",@nobits
	.weak		__nv_reservedSMEM_offset_0_alias
	.size		__nv_reservedSMEM_offset_0_alias, 0, 64
	.other		__nv_reservedSMEM_offset_0_alias,@"STO_CUDA_RESERVED_SHARED STV_DEFAULT"
__nv_reservedSMEM_offset_0_alias:
	.zero		0
	.zero		64


//--------------------- .nv.constant0._Z7reduce7ILi256ELi64EEvPfS0_ --------------------------
	.section	.nv.constant0._Z7reduce7ILi256ELi64EEvPfS0_,"a",@progbits
	.sectionflags	@""
	.align	4
.nv.constant0._Z7reduce7ILi256ELi64EEvPfS0_:
	.zero		912


//--------------------- SYMBOLS --------------------------

	.type		.nv.reservedSmem.offset0,@object
	.size		.nv.reservedSmem.offset0,0x4
	.type		.nv.reservedSmem.cap,@object
	.size		.nv.reservedSmem.cap,0x4
